//
// Generated by NVIDIA NVVM Compiler
//
// Compiler Build ID: CL-36424714
// Cuda compilation tools, release 13.0, V13.0.88
// Based on NVVM 20.0.0
//

.version 9.0
.target sm_100
.address_size 64

	// .globl	_Z10gameKernelPhPKhiPiS2_S2_

.visible .entry _Z10gameKernelPhPKhiPiS2_S2_(
	.param .u64 .ptr .align 1 _Z10gameKernelPhPKhiPiS2_S2__param_0,
	.param .u64 .ptr .align 1 _Z10gameKernelPhPKhiPiS2_S2__param_1,
	.param .u32 _Z10gameKernelPhPKhiPiS2_S2__param_2,
	.param .u64 .ptr .align 1 _Z10gameKernelPhPKhiPiS2_S2__param_3,
	.param .u64 .ptr .align 1 _Z10gameKernelPhPKhiPiS2_S2__param_4,
	.param .u64 .ptr .align 1 _Z10gameKernelPhPKhiPiS2_S2__param_5
)
{
	.reg .pred 	%p<6>;
	.reg .b16 	%rs<17>;
	.reg .b32 	%r<39>;
	.reg .b64 	%rd<31>;

	ld.param.u64 	%rd12, [_Z10gameKernelPhPKhiPiS2_S2__param_0];
	ld.param.u64 	%rd13, [_Z10gameKernelPhPKhiPiS2_S2__param_1];
	ld.param.u32 	%r7, [_Z10gameKernelPhPKhiPiS2_S2__param_2];
	ld.param.u64 	%rd14, [_Z10gameKernelPhPKhiPiS2_S2__param_3];
	ld.param.u64 	%rd15, [_Z10gameKernelPhPKhiPiS2_S2__param_4];
	ld.param.u64 	%rd16, [_Z10gameKernelPhPKhiPiS2_S2__param_5];
	cvta.to.global.u64 	%rd17, %rd16;
	cvta.to.global.u64 	%rd18, %rd15;
	cvta.to.global.u64 	%rd19, %rd14;
	cvta.to.global.u64 	%rd1, %rd13;
	cvta.to.global.u64 	%rd20, %rd12;
	mov.u32 	%r9, %ctaid.y;
	mov.u32 	%r10, %ctaid.z;
	mov.u32 	%r11, %tid.x;
	add.s32 	%r1, %r7, %r9;
	add.s32 	%r2, %r7, %r10;
	add.s32 	%r3, %r7, %r11;
	rem.s32 	%r12, %r1, %r7;
	rem.s32 	%r13, %r2, %r7;
	rem.s32 	%r14, %r3, %r7;
	mad.lo.s32 	%r15, %r12, %r7, %r13;
	mad.lo.s32 	%r4, %r15, %r7, %r14;
	cvt.s64.s32 	%rd21, %r4;
	add.s64 	%rd2, %rd20, %rd21;
	mov.b16 	%rs15, 0;
	st.global.u8 	[%rd2], %rs15;
	add.s64 	%rd30, %rd17, 4;
	add.s64 	%rd29, %rd18, 4;
	add.s64 	%rd28, %rd19, 4;
	mov.b32 	%r38, 0;
$L__BB0_1:
	ld.global.u32 	%r16, [%rd28+-4];
	ld.global.u32 	%r17, [%rd29+-4];
	ld.global.u32 	%r18, [%rd30+-4];
	add.s32 	%r19, %r1, %r16;
	add.s32 	%r20, %r2, %r17;
	add.s32 	%r21, %r3, %r18;
	rem.s32 	%r22, %r19, %r7;
	rem.s32 	%r23, %r20, %r7;
	rem.s32 	%r24, %r21, %r7;
	mad.lo.s32 	%r25, %r22, %r7, %r23;
	mad.lo.s32 	%r26, %r25, %r7, %r24;
	cvt.s64.s32 	%rd22, %r26;
	add.s64 	%rd23, %rd1, %rd22;
	ld.global.u8 	%rs7, [%rd23];
	add.s16 	%rs8, %rs15, %rs7;
	st.global.u8 	[%rd2], %rs8;
	ld.global.u32 	%r27, [%rd28];
	ld.global.u32 	%r28, [%rd29];
	ld.global.u32 	%r29, [%rd30];
	add.s32 	%r30, %r1, %r27;
	add.s32 	%r31, %r2, %r28;
	add.s32 	%r32, %r3, %r29;
	rem.s32 	%r33, %r30, %r7;
	rem.s32 	%r34, %r31, %r7;
	rem.s32 	%r35, %r32, %r7;
	mad.lo.s32 	%r36, %r33, %r7, %r34;
	mad.lo.s32 	%r37, %r36, %r7, %r35;
	cvt.s64.s32 	%rd24, %r37;
	add.s64 	%rd25, %rd1, %rd24;
	ld.global.u8 	%rs9, [%rd25];
	add.s16 	%rs15, %rs8, %rs9;
	st.global.u8 	[%rd2], %rs15;
	add.s32 	%r38, %r38, 2;
	add.s64 	%rd30, %rd30, 8;
	add.s64 	%rd29, %rd29, 8;
	add.s64 	%rd28, %rd28, 8;
	setp.ne.s32 	%p1, %r38, 26;
	@%p1 bra 	$L__BB0_1;
	add.s64 	%rd27, %rd1, %rd21;
	ld.global.u8 	%rs11, [%rd27];
	setp.eq.s16 	%p2, %rs11, 1;
	@%p2 bra 	$L__BB0_5;
	setp.ne.s16 	%p3, %rs11, 0;
	@%p3 bra 	$L__BB0_6;
	and.b16  	%rs14, %rs15, 255;
	setp.eq.s16 	%p5, %rs14, 6;
	selp.u16 	%rs16, 1, 0, %p5;
	bra.uni 	$L__BB0_6;
$L__BB0_5:
	add.s16 	%rs12, %rs15, -5;
	and.b16  	%rs13, %rs12, 255;
	setp.lt.u16 	%p4, %rs13, 3;
	selp.u16 	%rs16, 1, 0, %p4;
$L__BB0_6:
	st.global.u8 	[%rd2], %rs16;
	ret;

}


// ===== COMPILED SASS (sm_100) =====

	.target	sm_100

	.elftype	@"ET_EXEC"


//--------------------- .note.nv.tkinfo           --------------------------
	.section	.note.nv.tkinfo,"",@"SHT_NOTE"
	.sectionflags	@"SHF_NOTE_NV_TKINFO"
	.tkinfo
        /*0018*/ 	.word	0x00000002
        /*0030*/ 	.string	""
        /*0030*/ 	.string	"ptxas"
        /*0030*/ 	.string	"Cuda compilation tools, release 13.0, V13.0.88"
        /*0030*/ 	.string	"Build cuda_13.0.r13.0/compiler.36424714_0"
        /*0030*/ 	.string	"-arch sm_100 -m 64 "



//--------------------- .note.nv.cuinfo           --------------------------
	.section	.note.nv.cuinfo,"",@"SHT_NOTE"
	.sectionflags	@"SHF_NOTE_NV_CUINFO"
        /*0018*/ 	.short	0x0002
        /*001a*/ 	.short	0x0064
        /*001c*/ 	.short	0x0082
	.zero		2


//--------------------- .nv.info                  --------------------------
	.section	.nv.info,"",@"SHT_CUDA_INFO"
	.align	4


	//----- nvinfo : EIATTR_REGCOUNT
	.align		4
        /*0000*/ 	.byte	0x04, 0x2f
        /*0002*/ 	.short	(.L_1 - .L_0)
	.align		4
.L_0:
        /*0004*/ 	.word	index@(_Z10gameKernelPhPKhiPiS2_S2_)
        /*0008*/ 	.word	0x0000001e


	//----- nvinfo : EIATTR_FRAME_SIZE
	.align		4
.L_1:
        /*000c*/ 	.byte	0x04, 0x11
        /*000e*/ 	.short	(.L_3 - .L_2)
	.align		4
.L_2:
        /*0010*/ 	.word	index@(_Z10gameKernelPhPKhiPiS2_S2_)
        /*0014*/ 	.word	0x00000000


	//----- nvinfo : EIATTR_MIN_STACK_SIZE
	.align		4
.L_3:
        /*0018*/ 	.byte	0x04, 0x12
        /*001a*/ 	.short	(.L_5 - .L_4)
	.align		4
.L_4:
        /*001c*/ 	.word	index@(_Z10gameKernelPhPKhiPiS2_S2_)
        /*0020*/ 	.word	0x00000000
.L_5:


//--------------------- .nv.compat                --------------------------
	.section	.nv.compat,"",@"SHT_CUDA_COMPAT_INFO"
	.align	4
        /*0000*/ 	.byte	0x02, 0x09, 0x00, 0x00, 0x02, 0x02, 0x01, 0x00, 0x02, 0x05, 0x05, 0x00, 0x03, 0x07, 0x01, 0x01
        /*0010*/ 	.byte	0x02, 0x03, 0x00, 0x00, 0x02, 0x06, 0x01, 0x00, 0x04, 0x0b, 0x08, 0x00, 0x09, 0x00, 0x00, 0x00
        /*0020*/ 	.byte	0x00, 0x00, 0x00, 0x00


//--------------------- .nv.info._Z10gameKernelPhPKhiPiS2_S2_ --------------------------
	.section	.nv.info._Z10gameKernelPhPKhiPiS2_S2_,"",@"SHT_CUDA_INFO"
	.sectionflags	@""
	.align	4


	//----- nvinfo : EIATTR_CUDA_API_VERSION
	.align		4
        /*0000*/ 	.byte	0x04, 0x37
        /*0002*/ 	.short	(.L_7 - .L_6)
.L_6:
        /*0004*/ 	.word	0x00000082


	//----- nvinfo : EIATTR_KPARAM_INFO
	.align		4
.L_7:
        /*0008*/ 	.byte	0x04, 0x17
        /*000a*/ 	.short	(.L_9 - .L_8)
.L_8:
        /*000c*/ 	.word	0x00000000
        /*0010*/ 	.short	0x0005
        /*0012*/ 	.short	0x0028
        /*0014*/ 	.byte	0x00, 0xf5, 0x21, 0x00


	//----- nvinfo : EIATTR_KPARAM_INFO
	.align		4
.L_9:
        /*0018*/ 	.byte	0x04, 0x17
        /*001a*/ 	.short	(.L_11 - .L_10)
.L_10:
        /*001c*/ 	.word	0x00000000
        /*0020*/ 	.short	0x0004
        /*0022*/ 	.short	0x0020
        /*0024*/ 	.byte	0x00, 0xf5, 0x21, 0x00


	//----- nvinfo : EIATTR_KPARAM_INFO
	.align		4
.L_11:
        /*0028*/ 	.byte	0x04, 0x17
        /*002a*/ 	.short	(.L_13 - .L_12)
.L_12:
        /*002c*/ 	.word	0x00000000
        /*0030*/ 	.short	0x0003
        /*0032*/ 	.short	0x0018
        /*0034*/ 	.byte	0x00, 0xf5, 0x21, 0x00


	//----- nvinfo : EIATTR_KPARAM_INFO
	.align		4
.L_13:
        /*0038*/ 	.byte	0x04, 0x17
        /*003a*/ 	.short	(.L_15 - .L_14)
.L_14:
        /*003c*/ 	.word	0x00000000
        /*0040*/ 	.short	0x0002
        /*0042*/ 	.short	0x0010
        /*0044*/ 	.byte	0x00, 0xf0, 0x11, 0x00


	//----- nvinfo : EIATTR_KPARAM_INFO
	.align		4
.L_15:
        /*0048*/ 	.byte	0x04, 0x17
        /*004a*/ 	.short	(.L_17 - .L_16)
.L_16:
        /*004c*/ 	.word	0x00000000
        /*0050*/ 	.short	0x0001
        /*0052*/ 	.short	0x0008
        /*0054*/ 	.byte	0x00, 0xf5, 0x21, 0x00


	//----- nvinfo : EIATTR_KPARAM_INFO
	.align		4
.L_17:
        /*0058*/ 	.byte	0x04, 0x17
        /*005a*/ 	.short	(.L_19 - .L_18)
.L_18:
        /*005c*/ 	.word	0x00000000
        /*0060*/ 	.short	0x0000
        /*0062*/ 	.short	0x0000
        /*0064*/ 	.byte	0x00, 0xf5, 0x21, 0x00


	//----- nvinfo : EIATTR_SPARSE_MMA_MASK
	.align		4
.L_19:
        /*0068*/ 	.byte	0x03, 0x50
        /*006a*/ 	.short	0x0000


	//----- nvinfo : EIATTR_MAXREG_COUNT
	.align		4
        /*006c*/ 	.byte	0x03, 0x1b
        /*006e*/ 	.short	0x00ff


	//----- nvinfo : EIATTR_MERCURY_ISA_VERSION
	.align		4
        /*0070*/ 	.byte	0x03, 0x5f
        /*0072*/ 	.short	0x0101


	//----- nvinfo : EIATTR_VRC_CTA_INIT_COUNT
	.align		4
        /*0074*/ 	.byte	0x02, 0x4a
	.zero		1
	.zero		1


	//----- nvinfo : EIATTR_EXIT_INSTR_OFFSETS
	.align		4
        /*0078*/ 	.byte	0x04, 0x1c
        /*007a*/ 	.short	(.L_21 - .L_20)


	//   ....[0]....
.L_20:
        /*007c*/ 	.word	0x00000d30


	//----- nvinfo : EIATTR_CRS_STACK_SIZE
	.align		4
.L_21:
        /*0080*/ 	.byte	0x04, 0x1e
        /*0082*/ 	.short	(.L_23 - .L_22)
.L_22:
        /*0084*/ 	.word	0x00000000


	//----- nvinfo : EIATTR_CBANK_PARAM_SIZE
	.align		4
.L_23:
        /*0088*/ 	.byte	0x03, 0x19
        /*008a*/ 	.short	0x0030


	//----- nvinfo : EIATTR_PARAM_CBANK
	.align		4
        /*008c*/ 	.byte	0x04, 0x0a
        /*008e*/ 	.short	(.L_25 - .L_24)
	.align		4
.L_24:
        /*0090*/ 	.word	index@(.nv.constant0._Z10gameKernelPhPKhiPiS2_S2_)
        /*0094*/ 	.short	0x0380
        /*0096*/ 	.short	0x0030


	//----- nvinfo : EIATTR_SW_WAR
	.align		4
.L_25:
        /*0098*/ 	.byte	0x04, 0x36
        /*009a*/ 	.short	(.L_27 - .L_26)
.L_26:
        /*009c*/ 	.word	0x00000008
.L_27:


//--------------------- .nv.callgraph             --------------------------
	.section	.nv.callgraph,"",@"SHT_CUDA_CALLGRAPH"
	.align	4
	.sectionentsize	8
	.align		4
        /*0000*/ 	.word	0x00000000
	.align		4
        /*0004*/ 	.word	0xffffffff
	.align		4
        /*0008*/ 	.word	0x00000000
	.align		4
        /*000c*/ 	.word	0xfffffffe
	.align		4
        /*0010*/ 	.word	0x00000000
	.align		4
        /*0014*/ 	.word	0xfffffffd
	.align		4
        /*0018*/ 	.word	0x00000000
	.align		4
        /*001c*/ 	.word	0xfffffffc


//--------------------- .text._Z10gameKernelPhPKhiPiS2_S2_ --------------------------
	.section	.text._Z10gameKernelPhPKhiPiS2_S2_,"ax",@progbits
	.align	128
        .global         _Z10gameKernelPhPKhiPiS2_S2_
        .type           _Z10gameKernelPhPKhiPiS2_S2_,@function
        .size           _Z10gameKernelPhPKhiPiS2_S2_,(.L_x_5 - _Z10gameKernelPhPKhiPiS2_S2_)
        .other          _Z10gameKernelPhPKhiPiS2_S2_,@"STO_CUDA_ENTRY STV_DEFAULT"
_Z10gameKernelPhPKhiPiS2_S2_:
.text._Z10gameKernelPhPKhiPiS2_S2_:
[----:B------:R-:W-:Y:S08]  /*0000*/  LDC R1, c[0x0][0x37c] ;  /* 0x0000df00ff017b82 */ /* 0x000ff00000000800 */
[----:B------:R-:W0:Y:S01]  /*0010*/  LDC R16, c[0x0][0x390] ;  /* 0x0000e400ff107b82 */ /* 0x000e220000000800 */
[----:B------:R-:W1:Y:S01]  /*0020*/  S2R R5, SR_TID.X ;  /* 0x0000000000057919 */ /* 0x000e620000002100 */
[----:B------:R-:W2:Y:S01]  /*0030*/  LDCU.64 UR8, c[0x0][0x380] ;  /* 0x00007000ff0877ac */ /* 0x000ea20008000a00 */
[----:B------:R-:W-:Y:S01]  /*0040*/  PRMT R19, RZ, 0x7610, R19 ;  /* 0x00007610ff137816 */ /* 0x000fe20000000013 */
[----:B------:R-:W3:Y:S04]  /*0050*/  LDCU.64 UR12, c[0x0][0x358] ;  /* 0x00006b00ff0c77ac */ /* 0x000ee80008000a00 */
[----:B------:R-:W4:Y:S01]  /*0060*/  S2UR UR4, SR_CTAID.Y ;  /* 0x00000000000479c3 */ /* 0x000f220000002600 */
[----:B------:R-:W5:Y:S01]  /*0070*/  LDCU.64 UR10, c[0x0][0x398] ;  /* 0x00007300ff0a77ac */ /* 0x000f620008000a00 */
[----:B------:R-:W0:Y:S06]  /*0080*/  LDCU.64 UR14, c[0x0][0x388] ;  /* 0x00007100ff0e77ac */ /* 0x000e2c0008000a00 */
[----:B------:R-:W2:Y:S01]  /*0090*/  S2UR UR5, SR_CTAID.Z ;  /* 0x00000000000579c3 */ /* 0x000ea20000002700 */
[----:B0-----:R-:W-:-:S07]  /*00a0*/  IABS R0, R16 ;  /* 0x0000001000007213 */ /* 0x001fce0000000000 */
[----:B------:R-:W0:Y:S01]  /*00b0*/  LDC R17, c[0x0][0x390] ;  /* 0x0000e400ff117b82 */ /* 0x000e220000000800 */
[----:B------:R-:W3:Y:S01]  /*00c0*/  I2F.RP R4, R0 ;  /* 0x0000000000047306 */ /* 0x000ee20000209400 */
[----:B----4-:R-:W-:Y:S02]  /*00d0*/  VIADD R12, R16, UR4 ;  /* 0x00000004100c7c36 */ /* 0x010fe40008000000 */
[----:B-1----:R-:W-:-:S03]  /*00e0*/  IMAD.IADD R14, R5, 0x1, R16 ;  /* 0x00000001050e7824 */ /* 0x002fc600078e0210 */
[----:B------:R-:W-:Y:S02]  /*00f0*/  IABS R5, R12 ;  /* 0x0000000c00057213 */ /* 0x000fe40000000000 */
[----:B------:R-:W-:Y:S01]  /*0100*/  IABS R8, R14 ;  /* 0x0000000e00087213 */ /* 0x000fe20000000000 */
[----:B--2---:R-:W-:Y:S01]  /*0110*/  VIADD R13, R16, UR5 ;  /* 0x00000005100d7c36 */ /* 0x004fe20008000000 */
[----:B------:R-:W-:Y:S01]  /*0120*/  ISETP.GE.AND P5, PT, R14, RZ, PT ;  /* 0x000000ff0e00720c */ /* 0x000fe20003fa6270 */
[----:B------:R-:W1:Y:S01]  /*0130*/  LDCU.128 UR4, c[0x0][0x3a0] ;  /* 0x00007400ff0477ac */ /* 0x000e620008000c00 */
[----:B---3--:R-:W2:Y:S02]  /*0140*/  MUFU.RCP R4, R4 ;  /* 0x0000000400047308 */ /* 0x008ea40000001000 */
[----:B------:R-:W-:Y:S02]  /*0150*/  IABS R6, R13 ;  /* 0x0000000d00067213 */ /* 0x000fe40000000000 */
[----:B------:R-:W-:Y:S01]  /*0160*/  ISETP.GE.AND P3, PT, R13, RZ, PT ;  /* 0x000000ff0d00720c */ /* 0x000fe20003f66270 */
[----:B--2---:R-:W-:-:S04]  /*0170*/  VIADD R2, R4, 0xffffffe ;  /* 0x0ffffffe04027836 */ /* 0x004fc80000000000 */
[----:B------:R2:W3:Y:S02]  /*0180*/  F2I.FTZ.U32.TRUNC.NTZ R3, R2 ;  /* 0x0000000200037305 */ /* 0x0004e4000021f000 */
[----:B--2---:R-:W-:Y:S02]  /*0190*/  HFMA2 R2, -RZ, RZ, 0, 0 ;  /* 0x00000000ff027431 */ /* 0x004fe400000001ff */
[----:B---3--:R-:W-:-:S04]  /*01a0*/  IMAD.MOV R15, RZ, RZ, -R3 ;  /* 0x000000ffff0f7224 */ /* 0x008fc800078e0a03 */
[----:B------:R-:W-:-:S04]  /*01b0*/  IMAD R15, R15, R0, RZ ;  /* 0x000000000f0f7224 */ /* 0x000fc800078e02ff */
[----:B------:R-:W-:-:S06]  /*01c0*/  IMAD.HI.U32 R15, R3, R15, R2 ;  /* 0x0000000f030f7227 */ /* 0x000fcc00078e0002 */
[----:B------:R-:W-:-:S04]  /*01d0*/  IMAD.HI.U32 R2, R15, R5, RZ ;  /* 0x000000050f027227 */ /* 0x000fc800078e00ff */
[----:B------:R-:W-:-:S04]  /*01e0*/  IMAD.HI.U32 R3, R15, R6, RZ ;  /* 0x000000060f037227 */ /* 0x000fc800078e00ff */
[----:B------:R-:W-:Y:S02]  /*01f0*/  IMAD.MOV R2, RZ, RZ, -R2 ;  /* 0x000000ffff027224 */ /* 0x000fe400078e0a02 */
[----:B------:R-:W-:-:S04]  /*0200*/  IMAD.HI.U32 R4, R15, R8, RZ ;  /* 0x000000080f047227 */ /* 0x000fc800078e00ff */
[----:B------:R-:W-:Y:S02]  /*0210*/  IMAD.MOV R7, RZ, RZ, -R3 ;  /* 0x000000ffff077224 */ /* 0x000fe400078e0a03 */
[C---:B------:R-:W-:Y:S01]  /*0220*/  IMAD R3, R0.reuse, R2, R5 ;  /* 0x0000000200037224 */ /* 0x040fe200078e0205 */
[----:B------:R-:W-:Y:S01]  /*0230*/  LOP3.LUT R2, RZ, R16, RZ, 0x33, !PT ;  /* 0x00000010ff027212 */ /* 0x000fe200078e33ff */
[----:B------:R-:W-:Y:S02]  /*0240*/  IMAD.MOV R9, RZ, RZ, -R4 ;  /* 0x000000ffff097224 */ /* 0x000fe400078e0a04 */
[C---:B------:R-:W-:Y:S01]  /*0250*/  IMAD R5, R0.reuse, R7, R6 ;  /* 0x0000000700057224 */ /* 0x040fe200078e0206 */
[C---:B------:R-:W-:Y:S01]  /*0260*/  ISETP.GT.U32.AND P0, PT, R0.reuse, R3, PT ;  /* 0x000000030000720c */ /* 0x040fe20003f04070 */
[----:B------:R-:W-:-:S03]  /*0270*/  IMAD R7, R0, R9, R8 ;  /* 0x0000000900077224 */ /* 0x000fc600078e0208 */
[C---:B------:R-:W-:Y:S02]  /*0280*/  ISETP.GT.U32.AND P1, PT, R0.reuse, R5, PT ;  /* 0x000000050000720c */ /* 0x040fe40003f24070 */
[----:B------:R-:W-:-:S07]  /*0290*/  ISETP.GT.U32.AND P2, PT, R0, R7, PT ;  /* 0x000000070000720c */ /* 0x000fce0003f44070 */
[----:B------:R-:W-:-:S04]  /*02a0*/  @!P0 IMAD.IADD R3, R3, 0x1, -R0 ;  /* 0x0000000103038824 */ /* 0x000fc800078e0a00 */
[----:B------:R-:W-:Y:S01]  /*02b0*/  @!P1 IMAD.IADD R5, R5, 0x1, -R0 ;  /* 0x0000000105059824 */ /* 0x000fe200078e0a00 */
[C---:B------:R-:W-:Y:S02]  /*02c0*/  ISETP.GT.U32.AND P0, PT, R0.reuse, R3, PT ;  /* 0x000000030000720c */ /* 0x040fe40003f04070 */
[----:B------:R-:W-:Y:S02]  /*02d0*/  @!P2 IADD3 R7, PT, PT, R7, -R0, RZ ;  /* 0x800000000707a210 */ /* 0x000fe40007ffe0ff */
[C---:B------:R-:W-:Y:S02]  /*02e0*/  ISETP.GT.U32.AND P2, PT, R0.reuse, R5, PT ;  /* 0x000000050000720c */ /* 0x040fe40003f44070 */
[----:B------:R-:W-:Y:S02]  /*02f0*/  ISETP.GT.U32.AND P4, PT, R0, R7, PT ;  /* 0x000000070000720c */ /* 0x000fe40003f84070 */
[----:B------:R-:W-:-:S05]  /*0300*/  ISETP.GE.AND P1, PT, R12, RZ, PT ;  /* 0x000000ff0c00720c */ /* 0x000fca0003f26270 */
[----:B------:R-:W-:Y:S01]  /*0310*/  @!P0 IMAD.IADD R3, R3, 0x1, -R0 ;  /* 0x0000000103038824 */ /* 0x000fe200078e0a00 */
[----:B------:R-:W-:-:S03]  /*0320*/  ISETP.NE.AND P0, PT, R16, RZ, PT ;  /* 0x000000ff1000720c */ /* 0x000fc60003f05270 */
[--C-:B------:R-:W-:Y:S02]  /*0330*/  @!P2 IMAD.IADD R5, R5, 0x1, -R0.reuse ;  /* 0x000000010505a824 */ /* 0x100fe400078e0a00 */
[----:B------:R-:W-:Y:S02]  /*0340*/  @!P4 IMAD.IADD R7, R7, 0x1, -R0 ;  /* 0x000000010707c824 */ /* 0x000fe400078e0a00 */
[----:B------:R-:W-:Y:S02]  /*0350*/  @!P1 IMAD.MOV R3, RZ, RZ, -R3 ;  /* 0x000000ffff039224 */ /* 0x000fe400078e0a03 */
[----:B------:R-:W-:Y:S01]  /*0360*/  @!P3 IMAD.MOV R5, RZ, RZ, -R5 ;  /* 0x000000ffff05b224 */ /* 0x000fe200078e0a05 */
[----:B------:R-:W-:Y:S02]  /*0370*/  @!P5 IADD3 R7, PT, PT, -R7, RZ, RZ ;  /* 0x000000ff0707d210 */ /* 0x000fe40007ffe1ff */
[C---:B------:R-:W-:Y:S02]  /*0380*/  SEL R3, R2.reuse, R3, !P0 ;  /* 0x0000000302037207 */ /* 0x040fe40004000000 */
[----:B------:R-:W-:-:S02]  /*0390*/  SEL R5, R2, R5, !P0 ;  /* 0x0000000502057207 */ /* 0x000fc40004000000 */
[----:B------:R-:W-:-:S03]  /*03a0*/  SEL R7, R2, R7, !P0 ;  /* 0x0000000702077207 */ /* 0x000fc60004000000 */
[----:B------:R-:W-:-:S04]  /*03b0*/  IMAD R2, R3, R16, R5 ;  /* 0x0000001003027224 */ /* 0x000fc800078e0205 */
[----:B------:R-:W-:-:S05]  /*03c0*/  IMAD R16, R2, R16, R7 ;  /* 0x0000001002107224 */ /* 0x000fca00078e0207 */
[----:B------:R-:W-:Y:S02]  /*03d0*/  SHF.R.S32.HI R23, RZ, 0x1f, R16 ;  /* 0x0000001fff177819 */ /* 0x000fe40000011410 */
[----:B------:R-:W-:Y:S01]  /*03e0*/  IADD3 R2, P0, PT, R16, UR8, RZ ;  /* 0x0000000810027c10 */ /* 0x000fe2000ff1e0ff */
[----:B-1----:R-:W-:Y:S02]  /*03f0*/  UIADD3 UR8, UP0, UPT, UR6, 0x4, URZ ;  /* 0x0000000406087890 */ /* 0x002fe4000ff1e0ff */
[----:B------:R-:W-:Y:S01]  /*0400*/  UIADD3 UR6, UP1, UPT, UR4, 0x4, URZ ;  /* 0x0000000404067890 */ /* 0x000fe2000ff3e0ff */
[----:B------:R-:W-:Y:S01]  /*0410*/  IADD3.X R3, PT, PT, R23, UR9, RZ, P0, !PT ;  /* 0x0000000917037c10 */ /* 0x000fe200087fe4ff */
[----:B-----5:R-:W-:Y:S02]  /*0420*/  UIADD3 UR4, UP2, UPT, UR10, 0x4, URZ ;  /* 0x000000040a047890 */ /* 0x020fe4000ff5e0ff */
[----:B------:R-:W-:Y:S01]  /*0430*/  UIADD3.X UR9, UPT, UPT, URZ, UR7, URZ, UP0, !UPT ;  /* 0x00000007ff097290 */ /* 0x000fe200087fe4ff */
[----:B------:R-:W-:Y:S01]  /*0440*/  IMAD.U32 R8, RZ, RZ, UR8 ;  /* 0x00000008ff087e24 */ /* 0x000fe2000f8e00ff */
[----:B------:R1:W-:Y:S01]  /*0450*/  STG.E.U8 desc[UR12][R2.64], RZ ;  /* 0x000000ff02007986 */ /* 0x0003e2000c10110c */
[----:B------:R-:W-:Y:S01]  /*0460*/  UIADD3.X UR7, UPT, UPT, URZ, UR5, URZ, UP1, !UPT ;  /* 0x00000005ff077290 */ /* 0x000fe20008ffe4ff */
[----:B------:R-:W-:Y:S01]  /*0470*/  IMAD.U32 R6, RZ, RZ, UR6 ;  /* 0x00000006ff067e24 */ /* 0x000fe2000f8e00ff */
[----:B------:R-:W-:Y:S01]  /*0480*/  UIADD3.X UR5, UPT, UPT, URZ, UR11, URZ, UP2, !UPT ;  /* 0x0000000bff057290 */ /* 0x000fe200097fe4ff */
[----:B------:R-:W-:-:S02]  /*0490*/  IMAD.U32 R9, RZ, RZ, UR9 ;  /* 0x00000009ff097e24 */ /* 0x000fc4000f8e00ff */
[----:B------:R-:W-:Y:S01]  /*04a0*/  IMAD.U32 R4, RZ, RZ, UR4 ;  /* 0x00000004ff047e24 */ /* 0x000fe2000f8e00ff */
[----:B------:R-:W-:Y:S01]  /*04b0*/  UMOV UR4, URZ ;  /* 0x000000ff00047c82 */ /* 0x000fe20008000000 */
[----:B------:R-:W-:Y:S01]  /*04c0*/  IMAD.U32 R7, RZ, RZ, UR7 ;  /* 0x00000007ff077e24 */ /* 0x000fe2000f8e00ff */
[----:B0-----:R-:W-:-:S07]  /*04d0*/  MOV R5, UR5 ;  /* 0x0000000500057c02 */ /* 0x001fce0008000f00 */
.L_x_0:
[----:B--2---:R-:W2:Y:S04]  /*04e0*/  LDG.E R11, desc[UR12][R4.64+-0x4] ;  /* 0xfffffc0c040b7981 */ /* 0x004ea8000c1e1900 */
[----:B------:R-:W3:Y:S04]  /*04f0*/  LDG.E R22, desc[UR12][R6.64+-0x4] ;  /* 0xfffffc0c06167981 */ /* 0x000ee8000c1e1900 */
[----:B------:R-:W4:Y:S01]  /*0500*/  LDG.E R25, desc[UR12][R8.64+-0x4] ;  /* 0xfffffc0c08197981 */ /* 0x000f22000c1e1900 */
[----:B------:R-:W-:-:S04]  /*0510*/  IABS R18, R17 ;  /* 0x0000001100127213 */ /* 0x000fc80000000000 */
[----:B------:R-:W0:Y:S08]  /*0520*/  I2F.RP R24, R18 ;  /* 0x0000001200187306 */ /* 0x000e300000209400 */
[----:B0-----:R-:W0:Y:S02]  /*0530*/  MUFU.RCP R24, R24 ;  /* 0x0000001800187308 */ /* 0x001e240000001000 */
[----:B0-----:R-:W-:-:S02]  /*0540*/  VIADD R10, R24, 0xffffffe ;  /* 0x0ffffffe180a7836 */ /* 0x001fc40000000000 */
[----:B--2---:R-:W-:-:S04]  /*0550*/  IMAD.IADD R20, R12, 0x1, R11 ;  /* 0x000000010c147824 */ /* 0x004fc800078e020b */
[----:B------:R-:W0:Y:S01]  /*0560*/  F2I.FTZ.U32.TRUNC.NTZ R11, R10 ;  /* 0x0000000a000b7305 */ /* 0x000e22000021f000 */
[----:B---3--:R-:W-:Y:S02]  /*0570*/  IADD3 R22, PT, PT, R13, R22, RZ ;  /* 0x000000160d167210 */ /* 0x008fe40007ffe0ff */
[----:B------:R-:W-:Y:S02]  /*0580*/  IABS R21, R20 ;  /* 0x0000001400157213 */ /* 0x000fe40000000000 */
[----:B------:R-:W-:Y:S02]  /*0590*/  IABS R24, R22 ;  /* 0x0000001600187213 */ /* 0x000fe40000000000 */
[----:B------:R-:W-:Y:S01]  /*05a0*/  ISETP.GE.AND P3, PT, R22, RZ, PT ;  /* 0x000000ff1600720c */ /* 0x000fe20003f66270 */
[----:B------:R-:W-:-:S04]  /*05b0*/  IMAD.HI.U32 R15, R15, R21, RZ ;  /* 0x000000150f0f7227 */ /* 0x000fc800078e00ff */
[----:B------:R-:W-:Y:S02]  /*05c0*/  IMAD.MOV R15, RZ, RZ, -R15 ;  /* 0x000000ffff0f7224 */ /* 0x000fe400078e0a0f */
[----:B0-----:R-:W-:Y:S02]  /*05d0*/  IMAD.MOV R27, RZ, RZ, -R11 ;  /* 0x000000ffff1b7224 */ /* 0x001fe400078e0a0b */
[----:B------:R-:W-:Y:S02]  /*05e0*/  IMAD R21, R18, R15, R21 ;  /* 0x0000000f12157224 */ /* 0x000fe400078e0215 */
[----:B------:R-:W-:Y:S02]  /*05f0*/  IMAD R15, R27, R18, RZ ;  /* 0x000000121b0f7224 */ /* 0x000fe400078e02ff */
[----:B------:R-:W-:Y:S01]  /*0600*/  IMAD.MOV.U32 R10, RZ, RZ, RZ ;  /* 0x000000ffff0a7224 */ /* 0x000fe200078e00ff */
[----:B------:R-:W-:-:S03]  /*0610*/  ISETP.GT.U32.AND P0, PT, R0, R21, PT ;  /* 0x000000150000720c */ /* 0x000fc60003f04070 */
[----:B------:R-:W-:-:S04]  /*0620*/  IMAD.HI.U32 R15, R11, R15, R10 ;  /* 0x0000000f0b0f7227 */ /* 0x000fc800078e000a */
[----:B----4-:R-:W-:Y:S02]  /*0630*/  IMAD.IADD R10, R25, 0x1, R14 ;  /* 0x00000001190a7824 */ /* 0x010fe400078e020e */
[----:B------:R-:W-:-:S03]  /*0640*/  IMAD.HI.U32 R11, R15, R24, RZ ;  /* 0x000000180f0b7227 */ /* 0x000fc600078e00ff */
[----:B------:R-:W-:Y:S01]  /*0650*/  IABS R25, R10 ;  /* 0x0000000a00197213 */ /* 0x000fe20000000000 */
[----:B------:R-:W-:Y:S01]  /*0660*/  @!P0 IMAD.IADD R21, R21, 0x1, -R18 ;  /* 0x0000000115158824 */ /* 0x000fe200078e0a12 */
[----:B------:R-:W-:Y:S01]  /*0670*/  ISETP.GE.AND P5, PT, R10, RZ, PT ;  /* 0x000000ff0a00720c */ /* 0x000fe20003fa6270 */
[----:B------:R-:W-:-:S03]  /*0680*/  IMAD.MOV R11, RZ, RZ, -R11 ;  /* 0x000000ffff0b7224 */ /* 0x000fc600078e0a0b */
[----:B------:R-:W-:Y:S01]  /*0690*/  ISETP.GT.U32.AND P0, PT, R0, R21, PT ;  /* 0x000000150000720c */ /* 0x000fe20003f04070 */
[----:B------:R-:W-:-:S04]  /*06a0*/  IMAD.HI.U32 R0, R15, R25, RZ ;  /* 0x000000190f007227 */ /* 0x000fc800078e00ff */
[----:B------:R-:W-:Y:S02]  /*06b0*/  IMAD.MOV R26, RZ, RZ, -R0 ;  /* 0x000000ffff1a7224 */ /* 0x000fe400078e0a00 */
[C---:B------:R-:W-:Y:S02]  /*06c0*/  IMAD R11, R18.reuse, R11, R24 ;  /* 0x0000000b120b7224 */ /* 0x040fe400078e0218 */
[--C-:B------:R-:W-:Y:S02]  /*06d0*/  IMAD.MOV.U32 R0, RZ, RZ, R18.reuse ;  /* 0x000000ffff007224 */ /* 0x100fe400078e0012 */
[----:B------:R-:W-:Y:S02]  /*06e0*/  IMAD R25, R18, R26, R25 ;  /* 0x0000001a12197224 */ /* 0x000fe400078e0219 */
[----:B------:R-:W-:Y:S01]  /*06f0*/  @!P0 IMAD.IADD R21, R21, 0x1, -R18 ;  /* 0x0000000115158824 */ /* 0x000fe200078e0a12 */
[C---:B------:R-:W-:Y:S02]  /*0700*/  ISETP.GT.U32.AND P1, PT, R0.reuse, R11, PT ;  /* 0x0000000b0000720c */ /* 0x040fe40003f24070 */
[----:B------:R-:W-:-:S02]  /*0710*/  ISETP.GT.U32.AND P2, PT, R0, R25, PT ;  /* 0x000000190000720c */ /* 0x000fc40003f44070 */
[----:B------:R-:W-:-:S09]  /*0720*/  ISETP.NE.AND P0, PT, R17, RZ, PT ;  /* 0x000000ff1100720c */ /* 0x000fd20003f05270 */
[----:B------:R-:W-:Y:S02]  /*0730*/  @!P1 IADD3 R11, PT, PT, R11, -R18, RZ ;  /* 0x800000120b0b9210 */ /* 0x000fe40007ffe0ff */
[----:B------:R-:W-:Y:S01]  /*0740*/  @!P2 IMAD.IADD R25, R25, 0x1, -R18 ;  /* 0x000000011919a824 */ /* 0x000fe200078e0a12 */
[----:B------:R-:W-:Y:S02]  /*0750*/  ISETP.GE.AND P1, PT, R20, RZ, PT ;  /* 0x000000ff1400720c */ /* 0x000fe40003f26270 */
[C---:B------:R-:W-:Y:S02]  /*0760*/  ISETP.GT.U32.AND P2, PT, R0.reuse, R11, PT ;  /* 0x0000000b0000720c */ /* 0x040fe40003f44070 */
[----:B------:R-:W-:Y:S02]  /*0770*/  ISETP.GT.U32.AND P4, PT, R0, R25, PT ;  /* 0x000000190000720c */ /* 0x000fe40003f84070 */
[----:B------:R-:W-:-:S07]  /*0780*/  LOP3.LUT R20, RZ, R17, RZ, 0x33, !PT ;  /* 0x00000011ff147212 */ /* 0x000fce00078e33ff */
[----:B------:R-:W-:Y:S02]  /*0790*/  @!P1 IMAD.MOV R21, RZ, RZ, -R21 ;  /* 0x000000ffff159224 */ /* 0x000fe400078e0a15 */
[--C-:B------:R-:W-:Y:S02]  /*07a0*/  @!P2 IMAD.IADD R11, R11, 0x1, -R18.reuse ;  /* 0x000000010b0ba824 */ /* 0x100fe400078e0a12 */
[----:B------:R-:W-:Y:S01]  /*07b0*/  @!P4 IMAD.IADD R25, R25, 0x1, -R18 ;  /* 0x000000011919c824 */ /* 0x000fe200078e0a12 */
[----:B------:R-:W-:Y:S02]  /*07c0*/  SEL R22, R20, R21, !P0 ;  /* 0x0000001514167207 */ /* 0x000fe40004000000 */
[----:B------:R-:W-:Y:S01]  /*07d0*/  @!P3 IADD3 R11, PT, PT, -R11, RZ, RZ ;  /* 0x000000ff0b0bb210 */ /* 0x000fe20007ffe1ff */
[----:B------:R-:W-:-:S03]  /*07e0*/  @!P5 IMAD.MOV R25, RZ, RZ, -R25 ;  /* 0x000000ffff19d224 */ /* 0x000fc600078e0a19 */
[C---:B------:R-:W-:Y:S02]  /*07f0*/  SEL R11, R20.reuse, R11, !P0 ;  /* 0x0000000b140b7207 */ /* 0x040fe40004000000 */
[----:B------:R-:W-:-:S03]  /*0800*/  SEL R10, R20, R25, !P0 ;  /* 0x00000019140a7207 */ /* 0x000fc60004000000 */
[----:B------:R-:W-:-:S04]  /*0810*/  IMAD R11, R22, R17, R11 ;  /* 0x00000011160b7224 */ /* 0x000fc800078e020b */
[----:B------:R-:W-:-:S05]  /*0820*/  IMAD R11, R11, R17, R10 ;  /* 0x000000110b0b7224 */ /* 0x000fca00078e020a */
[----:B------:R-:W-:-:S04]  /*0830*/  IADD3 R10, P1, PT, R11, UR14, RZ ;  /* 0x0000000e0b0a7c10 */ /* 0x000fc8000ff3e0ff */
[----:B------:R-:W-:-:S05]  /*0840*/  LEA.HI.X.SX32 R11, R11, UR15, 0x1, P1 ;  /* 0x0000000f0b0b7c11 */ /* 0x000fca00088f0eff */
[----:B------:R-:W2:Y:S02]  /*0850*/  LDG.E.U8 R10, desc[UR12][R10.64] ;  /* 0x0000000c0a0a7981 */ /* 0x000ea4000c1e1100 */
[----:B--2---:R-:W-:-:S05]  /*0860*/  IMAD.IADD R19, R10, 0x1, R19 ;  /* 0x000000010a137824 */ /* 0x004fca00078e0213 */
[----:B------:R0:W-:Y:S04]  /*0870*/  STG.E.U8 desc[UR12][R2.64], R19 ;  /* 0x0000001302007986 */ /* 0x0001e8000c10110c */
[----:B------:R-:W2:Y:S04]  /*0880*/  LDG.E R21, desc[UR12][R4.64] ;  /* 0x0000000c04157981 */ /* 0x000ea8000c1e1900 */
[----:B------:R-:W3:Y:S04]  /*0890*/  LDG.E R22, desc[UR12][R6.64] ;  /* 0x0000000c06167981 */ /* 0x000ee8000c1e1900 */
[----:B------:R-:W4:Y:S01]  /*08a0*/  LDG.E R25, desc[UR12][R8.64] ;  /* 0x0000000c08197981 */ /* 0x000f22000c1e1900 */
[----:B--2---:R-:W-:-:S02]  /*08b0*/  IMAD.IADD R21, R12, 0x1, R21 ;  /* 0x000000010c157824 */ /* 0x004fc400078e0215 */
[----:B---3--:R-:W-:-:S03]  /*08c0*/  IMAD.IADD R22, R13, 0x1, R22 ;  /* 0x000000010d167824 */ /* 0x008fc600078e0216 */
[----:B------:R-:W-:Y:S02]  /*08d0*/  IABS R26, R21 ;  /* 0x00000015001a7213 */ /* 0x000fe40000000000 */
[----:B------:R-:W-:-:S03]  /*08e0*/  IABS R10, R22 ;  /* 0x00000016000a7213 */ /* 0x000fc60000000000 */
[----:B------:R-:W-:Y:S01]  /*08f0*/  IMAD.HI.U32 R24, R15, R26, RZ ;  /* 0x0000001a0f187227 */ /* 0x000fe200078e00ff */
[----:B------:R-:W-:-:S04]  /*0900*/  ISETP.GE.AND P4, PT, R22, RZ, PT ;  /* 0x000000ff1600720c */ /* 0x000fc80003f86270 */
[----:B------:R-:W-:Y:S01]  /*0910*/  IADD3 R11, PT, PT, -R24, RZ, RZ ;  /* 0x000000ff180b7210 */ /* 0x000fe20007ffe1ff */
[----:B------:R-:W-:Y:S02]  /*0920*/  IMAD.MOV.U32 R24, RZ, RZ, R10 ;  /* 0x000000ffff187224 */ /* 0x000fe400078e000a */
[----:B----4-:R-:W-:Y:S02]  /*0930*/  IMAD.IADD R10, R25, 0x1, R14 ;  /* 0x00000001190a7824 */ /* 0x010fe400078e020e */
[----:B------:R-:W-:-:S03]  /*0940*/  IMAD.HI.U32 R25, R15, R24, RZ ;  /* 0x000000180f197227 */ /* 0x000fc600078e00ff */
[----:B------:R-:W-:Y:S01]  /*0950*/  IABS R27, R10 ;  /* 0x0000000a001b7213 */ /* 0x000fe20000000000 */
[----:B------:R-:W-:Y:S01]  /*0960*/  IMAD.MOV R25, RZ, RZ, -R25 ;  /* 0x000000ffff197224 */ /* 0x000fe200078e0a19 */
[----:B------:R-:W-:Y:S01]  /*0970*/  ISETP.GE.AND P6, PT, R10, RZ, PT ;  /* 0x000000ff0a00720c */ /* 0x000fe20003fc6270 */
[C---:B------:R-:W-:Y:S02]  /*0980*/  IMAD R11, R18.reuse, R11, R26 ;  /* 0x0000000b120b7224 */ /* 0x040fe400078e021a */
[----:B------:R-:W-:Y:S02]  /*0990*/  IMAD R25, R18, R25, R24 ;  /* 0x0000001912197224 */ /* 0x000fe400078e0218 */
[----:B------:R-:W-:Y:S01]  /*09a0*/  IMAD.HI.U32 R24, R15, R27, RZ ;  /* 0x0000001b0f187227 */ /* 0x000fe200078e00ff */
[C---:B------:R-:W-:Y:S02]  /*09b0*/  ISETP.GT.U32.AND P1, PT, R0.reuse, R11, PT ;  /* 0x0000000b0000720c */ /* 0x040fe40003f24070 */
[----:B------:R-:W-:Y:S01]  /*09c0*/  ISETP.GT.U32.AND P2, PT, R0, R25, PT ;  /* 0x000000190000720c */ /* 0x000fe20003f44070 */
[----:B------:R-:W-:-:S04]  /*09d0*/  IMAD.MOV R24, RZ, RZ, -R24 ;  /* 0x000000ffff187224 */ /* 0x000fc800078e0a18 */
[----:B------:R-:W-:-:S05]  /*09e0*/  IMAD R27, R18, R24, R27 ;  /* 0x00000018121b7224 */ /* 0x000fca00078e021b */
[C---:B------:R-:W-:Y:S02]  /*09f0*/  ISETP.GT.U32.AND P3, PT, R0.reuse, R27, PT ;  /* 0x0000001b0000720c */ /* 0x040fe40003f64070 */
[----:B------:R-:W-:Y:S01]  /*0a00*/  @!P1 IADD3 R11, PT, PT, R11, -R18, RZ ;  /* 0x800000120b0b9210 */ /* 0x000fe20007ffe0ff */
[----:B------:R-:W-:Y:S01]  /*0a10*/  @!P2 IMAD.IADD R25, R25, 0x1, -R18 ;  /* 0x000000011919a824 */ /* 0x000fe200078e0a12 */
[----:B------:R-:W-:Y:S02]  /*0a20*/  ISETP.GE.AND P2, PT, R21, RZ, PT ;  /* 0x000000ff1500720c */ /* 0x000fe40003f46270 */
[----:B------:R-:W-:-:S07]  /*0a30*/  ISETP.GT.U32.AND P1, PT, R0, R11, PT ;  /* 0x0000000b0000720c */ /* 0x000fce0003f24070 */
[----:B------:R-:W-:Y:S01]  /*0a40*/  @!P3 IMAD.IADD R27, R27, 0x1, -R18 ;  /* 0x000000011b1bb824 */ /* 0x000fe200078e0a12 */
[----:B------:R-:W-:-:S04]  /*0a50*/  ISETP.GT.U32.AND P3, PT, R0, R25, PT ;  /* 0x000000190000720c */ /* 0x000fc80003f64070 */
[----:B------:R-:W-:Y:S01]  /*0a60*/  ISETP.GT.U32.AND P5, PT, R0, R27, PT ;  /* 0x0000001b0000720c */ /* 0x000fe20003fa4070 */
[----:B------:R-:W-:-:S04]  /*0a70*/  @!P1 IMAD.IADD R11, R11, 0x1, -R18 ;  /* 0x000000010b0b9824 */ /* 0x000fc800078e0a12 */
[----:B------:R-:W-:-:S04]  /*0a80*/  @!P2 IMAD.MOV R11, RZ, RZ, -R11 ;  /* 0x000000ffff0ba224 */ /* 0x000fc800078e0a0b */
[----:B------:R-:W-:Y:S01]  /*0a90*/  @!P3 IMAD.IADD R25, R25, 0x1, -R18 ;  /* 0x000000011919b824 */ /* 0x000fe200078e0a12 */
[----:B------:R-:W-:-:S03]  /*0aa0*/  SEL R10, R20, R11, !P0 ;  /* 0x0000000b140a7207 */ /* 0x000fc60004000000 */
[----:B------:R-:W-:Y:S01]  /*0ab0*/  @!P5 IADD3 R27, PT, PT, R27, -R18, RZ ;  /* 0x800000121b1bd210 */ /* 0x000fe20007ffe0ff */
[----:B------:R-:W-:-:S04]  /*0ac0*/  @!P4 IMAD.MOV R25, RZ, RZ, -R25 ;  /* 0x000000ffff19c224 */ /* 0x000fc800078e0a19 */
[----:B------:R-:W-:Y:S01]  /*0ad0*/  @!P6 IMAD.MOV R27, RZ, RZ, -R27 ;  /* 0x000000ffff1be224 */ /* 0x000fe200078e0a1b */
[----:B------:R-:W-:-:S04]  /*0ae0*/  SEL R25, R20, R25, !P0 ;  /* 0x0000001914197207 */ /* 0x000fc80004000000 */
[----:B------:R-:W-:Y:S01]  /*0af0*/  SEL R20, R20, R27, !P0 ;  /* 0x0000001b14147207 */ /* 0x000fe20004000000 */
[----:B------:R-:W-:-:S04]  /*0b00*/  IMAD R10, R10, R17, R25 ;  /* 0x000000110a0a7224 */ /* 0x000fc800078e0219 */
[----:B------:R-:W-:-:S05]  /*0b10*/  IMAD R20, R10, R17, R20 ;  /* 0x000000110a147224 */ /* 0x000fca00078e0214 */
[----:B------:R-:W-:-:S04]  /*0b20*/  IADD3 R10, P0, PT, R20, UR14, RZ ;  /* 0x0000000e140a7c10 */ /* 0x000fc8000ff1e0ff */
[----:B------:R-:W-:-:S05]  /*0b30*/  LEA.HI.X.SX32 R11, R20, UR15, 0x1, P0 ;  /* 0x0000000f140b7c11 */ /* 0x000fca00080f0eff */
[----:B------:R-:W2:Y:S01]  /*0b40*/  LDG.E.U8 R10, desc[UR12][R10.64] ;  /* 0x0000000c0a0a7981 */ /* 0x000ea2000c1e1100 */
[----:B------:R-:W-:Y:S01]  /*0b50*/  UIADD3 UR4, UPT, UPT, UR4, 0x2, URZ ;  /* 0x0000000204047890 */ /* 0x000fe2000fffe0ff */
[----:B------:R-:W-:Y:S02]  /*0b60*/  IADD3 R6, P1, PT, R6, 0x8, RZ ;  /* 0x0000000806067810 */ /* 0x000fe40007f3e0ff */
[----:B------:R-:W-:Y:S01]  /*0b70*/  IADD3 R4, P2, PT, R4, 0x8, RZ ;  /* 0x0000000804047810 */ /* 0x000fe20007f5e0ff */
[----:B------:R-:W-:Y:S01]  /*0b80*/  UISETP.NE.AND UP0, UPT, UR4, 0x1a, UPT ;  /* 0x0000001a0400788c */ /* 0x000fe2000bf05270 */
[----:B------:R-:W-:Y:S01]  /*0b90*/  IADD3 R8, P0, PT, R8, 0x8, RZ ;  /* 0x0000000808087810 */ /* 0x000fe20007f1e0ff */
[----:B------:R-:W-:Y:S02]  /*0ba0*/  IMAD.X R7, RZ, RZ, R7, P1 ;  /* 0x000000ffff077224 */ /* 0x000fe400008e0607 */
[----:B------:R-:W-:Y:S01]  /*0bb0*/  IMAD.X R5, RZ, RZ, R5, P2 ;  /* 0x000000ffff057224 */ /* 0x000fe200010e0605 */
[----:B------:R-:W-:Y:S01]  /*0bc0*/  IADD3.X R9, PT, PT, RZ, R9, RZ, P0, !PT ;  /* 0x00000009ff097210 */ /* 0x000fe200007fe4ff */
[----:B--2---:R-:W-:-:S05]  /*0bd0*/  IMAD.IADD R21, R19, 0x1, R10 ;  /* 0x0000000113157824 */ /* 0x004fca00078e020a */
[----:B------:R2:W-:Y:S01]  /*0be0*/  STG.E.U8 desc[UR12][R2.64], R21 ;  /* 0x0000001502007986 */ /* 0x0005e2000c10110c */
[----:B0-----:R-:W-:Y:S01]  /*0bf0*/  PRMT R19, R21, 0x7610, R19 ;  /* 0x0000761015137816 */ /* 0x001fe20000000013 */
[----:B------:R-:W-:Y:S06]  /*0c00*/  BRA.U UP0, `(.L_x_0) ;  /* 0xfffffff900347547 */ /* 0x000fec000b83ffff */
[----:B------:R-:W-:-:S04]  /*0c10*/  IADD3 R16, P0, PT, R16, UR14, RZ ;  /* 0x0000000e10107c10 */ /* 0x000fc8000ff1e0ff */
[----:B------:R-:W-:-:S05]  /*0c20*/  IADD3.X R17, PT, PT, R23, UR15, RZ, P0, !PT ;  /* 0x0000000f17117c10 */ /* 0x000fca00087fe4ff */
[----:B------:R-:W3:Y:S01]  /*0c30*/  LDG.E.U8 R16, desc[UR12][R16.64] ;  /* 0x0000000c10107981 */ /* 0x000ee2000c1e1100 */
[----:B------:R-:W-:Y:S01]  /*0c40*/  BSSY.RECONVERGENT B0, `(.L_x_1) ;  /* 0x000000d000007945 */ /* 0x000fe20003800200 */
[----:B---3--:R-:W-:-:S13]  /*0c50*/  ISETP.NE.AND P0, PT, R16, 0x1, PT ;  /* 0x000000011000780c */ /* 0x008fda0003f05270 */
[----:B------:R-:W-:Y:S05]  /*0c60*/  @!P0 BRA `(.L_x_2) ;  /* 0x0000000000188947 */ /* 0x000fea0003800000 */
[----:B------:R-:W-:-:S13]  /*0c70*/  ISETP.NE.AND P0, PT, R16, RZ, PT ;  /* 0x000000ff1000720c */ /* 0x000fda0003f05270 */
[----:B------:R-:W-:Y:S05]  /*0c80*/  @P0 BRA `(.L_x_3) ;  /* 0x0000000000200947 */ /* 0x000fea0003800000 */
[----:B------:R-:W-:-:S04]  /*0c90*/  LOP3.LUT R19, R19, 0xff, RZ, 0xc0, !PT ;  /* 0x000000ff13137812 */ /* 0x000fc800078ec0ff */
[----:B------:R-:W-:-:S04]  /*0ca0*/  ISETP.NE.AND P0, PT, R19, 0x6, PT ;  /* 0x000000061300780c */ /* 0x000fc80003f05270 */
[----:B------:R-:W-:Y:S01]  /*0cb0*/  SEL R0, RZ, 0x1, P0 ;  /* 0x00000001ff007807 */ /* 0x000fe20000000000 */
[----:B------:R-:W-:Y:S08]  /*0cc0*/  BRA `(.L_x_3) ;  /* 0x0000000000107947 */ /* 0x000ff00003800000 */
.L_x_2:
[----:B------:R-:W-:-:S05]  /*0cd0*/  VIADD R19, R19, 0xfffffffb ;  /* 0xfffffffb13137836 */ /* 0x000fca0000000000 */
[----:B------:R-:W-:-:S04]  /*0ce0*/  LOP3.LUT R19, R19, 0xff, RZ, 0xc0, !PT ;  /* 0x000000ff13137812 */ /* 0x000fc800078ec0ff */
[----:B------:R-:W-:-:S04]  /*0cf0*/  ISETP.GE.U32.AND P0, PT, R19, 0x3, PT ;  /* 0x000000031300780c */ /* 0x000fc80003f06070 */
[----:B------:R-:W-:-:S09]  /*0d00*/  SEL R0, RZ, 0x1, P0 ;  /* 0x00000001ff007807 */ /* 0x000fd20000000000 */
.L_x_3:
[----:B------:R-:W-:Y:S05]  /*0d10*/  BSYNC.RECONVERGENT B0 ;  /* 0x0000000000007941 */ /* 0x000fea0003800200 */
.L_x_1:
[----:B------:R-:W-:Y:S01]  /*0d20*/  STG.E.U8 desc[UR12][R2.64], R0 ;  /* 0x0000000002007986 */ /* 0x000fe2000c10110c */
[----:B------:R-:W-:Y:S05]  /*0d30*/  EXIT ;  /* 0x000000000000794d */ /* 0x000fea0003800000 */
.L_x_4:
[----:B------:R-:W-:-:S00]  /*0d40*/  BRA `(.L_x_4) ;  /* 0xfffffffc00fc7947 */ /* 0x000fc0000383ffff */
[----:B------:R-:W-:-:S00]  /*0d50*/  NOP ;  /* 0x0000000000007918 */ /* 0x000fc00000000000 */
        /* <DEDUP_REMOVED lines=10> */
.L_x_5:


//--------------------- .nv.shared.reserved.0     --------------------------
	.section	.nv.shared.reserved.0,"aw",@nobits
	.weak		__nv_reservedSMEM_offset_0_alias
	.size		__nv_reservedSMEM_offset_0_alias, 0, 64
	.other		__nv_reservedSMEM_offset_0_alias,@"STO_CUDA_RESERVED_SHARED STV_DEFAULT"
__nv_reservedSMEM_offset_0_alias:
	.zero		0
	.zero		64


//--------------------- .nv.constant0._Z10gameKernelPhPKhiPiS2_S2_ --------------------------
	.section	.nv.constant0._Z10gameKernelPhPKhiPiS2_S2_,"a",@progbits
	.sectionflags	@""
	.align	4
.nv.constant0._Z10gameKernelPhPKhiPiS2_S2_:
	.zero		944


//--------------------- SYMBOLS --------------------------

	.type		.nv.reservedSmem.offset0,@object
	.size		.nv.reservedSmem.offset0,0x4
